//
// Generated by NVIDIA NVVM Compiler
//
// Compiler Build ID: CL-36424714
// Cuda compilation tools, release 13.0, V13.0.88
// Based on NVVM 20.0.0
//

.version 9.0
.target sm_100
.address_size 64

	// .globl	_Z6vecAddPKfS0_Pfi

.visible .entry _Z6vecAddPKfS0_Pfi(
	.param .u64 .ptr .align 1 _Z6vecAddPKfS0_Pfi_param_0,
	.param .u64 .ptr .align 1 _Z6vecAddPKfS0_Pfi_param_1,
	.param .u64 .ptr .align 1 _Z6vecAddPKfS0_Pfi_param_2,
	.param .u32 _Z6vecAddPKfS0_Pfi_param_3
)
{
	.reg .pred 	%p<2>;
	.reg .b32 	%r<6>;
	.reg .b32 	%f<4>;
	.reg .b64 	%rd<11>;

	ld.param.u64 	%rd1, [_Z6vecAddPKfS0_Pfi_param_0];
	ld.param.u64 	%rd2, [_Z6vecAddPKfS0_Pfi_param_1];
	ld.param.u64 	%rd3, [_Z6vecAddPKfS0_Pfi_param_2];
	ld.param.u32 	%r2, [_Z6vecAddPKfS0_Pfi_param_3];
	mov.u32 	%r3, %ntid.x;
	mov.u32 	%r4, %ctaid.x;
	mov.u32 	%r5, %tid.x;
	mad.lo.s32 	%r1, %r3, %r4, %r5;
	setp.ge.s32 	%p1, %r1, %r2;
	@%p1 bra 	$L__BB0_2;
	cvta.to.global.u64 	%rd4, %rd1;
	cvta.to.global.u64 	%rd5, %rd2;
	cvta.to.global.u64 	%rd6, %rd3;
	mul.wide.s32 	%rd7, %r1, 4;
	add.s64 	%rd8, %rd4, %rd7;
	ld.global.f32 	%f1, [%rd8];
	add.s64 	%rd9, %rd5, %rd7;
	ld.global.f32 	%f2, [%rd9];
	add.f32 	%f3, %f1, %f2;
	add.s64 	%rd10, %rd6, %rd7;
	st.global.f32 	[%rd10], %f3;
$L__BB0_2:
	ret;

}
	// .globl	_Z9vecAddAdjPKfS0_Pfi
.visible .entry _Z9vecAddAdjPKfS0_Pfi(
	.param .u64 .ptr .align 1 _Z9vecAddAdjPKfS0_Pfi_param_0,
	.param .u64 .ptr .align 1 _Z9vecAddAdjPKfS0_Pfi_param_1,
	.param .u64 .ptr .align 1 _Z9vecAddAdjPKfS0_Pfi_param_2,
	.param .u32 _Z9vecAddAdjPKfS0_Pfi_param_3
)
{
	.reg .pred 	%p<3>;
	.reg .b32 	%r<8>;
	.reg .b32 	%f<7>;
	.reg .b64 	%rd<15>;

	ld.param.u64 	%rd4, [_Z9vecAddAdjPKfS0_Pfi_param_0];
	ld.param.u64 	%rd5, [_Z9vecAddAdjPKfS0_Pfi_param_1];
	ld.param.u64 	%rd6, [_Z9vecAddAdjPKfS0_Pfi_param_2];
	ld.param.u32 	%r2, [_Z9vecAddAdjPKfS0_Pfi_param_3];
	cvta.to.global.u64 	%rd1, %rd6;
	cvta.to.global.u64 	%rd2, %rd5;
	cvta.to.global.u64 	%rd3, %rd4;
	mov.u32 	%r3, %ntid.x;
	mov.u32 	%r4, %ctaid.x;
	mov.u32 	%r5, %tid.x;
	mad.lo.s32 	%r6, %r3, %r4, %r5;
	shl.b32 	%r1, %r6, 1;
	setp.ge.s32 	%p1, %r1, %r2;
	@%p1 bra 	$L__BB1_2;
	mul.wide.s32 	%rd7, %r1, 4;
	add.s64 	%rd8, %rd3, %rd7;
	ld.global.f32 	%f1, [%rd8];
	add.s64 	%rd9, %rd2, %rd7;
	ld.global.f32 	%f2, [%rd9];
	add.f32 	%f3, %f1, %f2;
	add.s64 	%rd10, %rd1, %rd7;
	st.global.f32 	[%rd10], %f3;
$L__BB1_2:
	add.s32 	%r7, %r1, 1;
	setp.ge.s32 	%p2, %r7, %r2;
	@%p2 bra 	$L__BB1_4;
	mul.wide.s32 	%rd11, %r1, 4;
	add.s64 	%rd12, %rd3, %rd11;
	ld.global.f32 	%f4, [%rd12+4];
	add.s64 	%rd13, %rd2, %rd11;
	ld.global.f32 	%f5, [%rd13+4];
	add.f32 	%f6, %f4, %f5;
	add.s64 	%rd14, %rd1, %rd11;
	st.global.f32 	[%rd14+4], %f6;
$L__BB1_4:
	ret;

}
	// .globl	_Z9vecAddSecPKfS0_Pfi
.visible .entry _Z9vecAddSecPKfS0_Pfi(
	.param .u64 .ptr .align 1 _Z9vecAddSecPKfS0_Pfi_param_0,
	.param .u64 .ptr .align 1 _Z9vecAddSecPKfS0_Pfi_param_1,
	.param .u64 .ptr .align 1 _Z9vecAddSecPKfS0_Pfi_param_2,
	.param .u32 _Z9vecAddSecPKfS0_Pfi_param_3
)
{
	.reg .pred 	%p<3>;
	.reg .b32 	%r<9>;
	.reg .b32 	%f<7>;
	.reg .b64 	%rd<15>;

	ld.param.u64 	%rd4, [_Z9vecAddSecPKfS0_Pfi_param_0];
	ld.param.u64 	%rd5, [_Z9vecAddSecPKfS0_Pfi_param_1];
	ld.param.u64 	%rd6, [_Z9vecAddSecPKfS0_Pfi_param_2];
	ld.param.u32 	%r4, [_Z9vecAddSecPKfS0_Pfi_param_3];
	cvta.to.global.u64 	%rd1, %rd6;
	cvta.to.global.u64 	%rd2, %rd5;
	cvta.to.global.u64 	%rd3, %rd4;
	mov.u32 	%r1, %ntid.x;
	mov.u32 	%r5, %ctaid.x;
	mul.lo.s32 	%r6, %r5, %r1;
	shl.b32 	%r7, %r6, 1;
	mov.u32 	%r8, %tid.x;
	add.s32 	%r2, %r7, %r8;
	setp.ge.u32 	%p1, %r2, %r4;
	@%p1 bra 	$L__BB2_2;
	mul.wide.u32 	%rd7, %r2, 4;
	add.s64 	%rd8, %rd3, %rd7;
	ld.global.f32 	%f1, [%rd8];
	add.s64 	%rd9, %rd2, %rd7;
	ld.global.f32 	%f2, [%rd9];
	add.f32 	%f3, %f1, %f2;
	add.s64 	%rd10, %rd1, %rd7;
	st.global.f32 	[%rd10], %f3;
$L__BB2_2:
	add.s32 	%r3, %r2, %r1;
	setp.ge.u32 	%p2, %r3, %r4;
	@%p2 bra 	$L__BB2_4;
	mul.wide.u32 	%rd11, %r3, 4;
	add.s64 	%rd12, %rd3, %rd11;
	ld.global.f32 	%f4, [%rd12];
	add.s64 	%rd13, %rd2, %rd11;
	ld.global.f32 	%f5, [%rd13];
	add.f32 	%f6, %f4, %f5;
	add.s64 	%rd14, %rd1, %rd11;
	st.global.f32 	[%rd14], %f6;
$L__BB2_4:
	ret;

}


// ===== COMPILED SASS (sm_100) =====

	.target	sm_100

	.elftype	@"ET_EXEC"


//--------------------- .note.nv.tkinfo           --------------------------
	.section	.note.nv.tkinfo,"",@"SHT_NOTE"
	.sectionflags	@"SHF_NOTE_NV_TKINFO"
	.tkinfo
        /*0018*/ 	.word	0x00000002
        /*0030*/ 	.string	""
        /*0030*/ 	.string	"ptxas"
        /*0030*/ 	.string	"Cuda compilation tools, release 13.0, V13.0.88"
        /*0030*/ 	.string	"Build cuda_13.0.r13.0/compiler.36424714_0"
        /*0030*/ 	.string	"-arch sm_100 -m 64 "



//--------------------- .note.nv.cuinfo           --------------------------
	.section	.note.nv.cuinfo,"",@"SHT_NOTE"
	.sectionflags	@"SHF_NOTE_NV_CUINFO"
        /*0018*/ 	.short	0x0002
        /*001a*/ 	.short	0x0064
        /*001c*/ 	.short	0x0082
	.zero		2


//--------------------- .nv.info                  --------------------------
	.section	.nv.info,"",@"SHT_CUDA_INFO"
	.align	4


	//----- nvinfo : EIATTR_REGCOUNT
	.align		4
        /*0000*/ 	.byte	0x04, 0x2f
        /*0002*/ 	.short	(.L_1 - .L_0)
	.align		4
.L_0:
        /*0004*/ 	.word	index@(_Z6vecAddPKfS0_Pfi)
        /*0008*/ 	.word	0x0000000c


	//----- nvinfo : EIATTR_FRAME_SIZE
	.align		4
.L_1:
        /*000c*/ 	.byte	0x04, 0x11
        /*000e*/ 	.short	(.L_3 - .L_2)
	.align		4
.L_2:
        /*0010*/ 	.word	index@(_Z6vecAddPKfS0_Pfi)
        /*0014*/ 	.word	0x00000000


	//----- nvinfo : EIATTR_REGCOUNT
	.align		4
.L_3:
        /*0018*/ 	.byte	0x04, 0x2f
        /*001a*/ 	.short	(.L_5 - .L_4)
	.align		4
.L_4:
        /*001c*/ 	.word	index@(_Z9vecAddAdjPKfS0_Pfi)
        /*0020*/ 	.word	0x0000000e


	//----- nvinfo : EIATTR_FRAME_SIZE
	.align		4
.L_5:
        /*0024*/ 	.byte	0x04, 0x11
        /*0026*/ 	.short	(.L_7 - .L_6)
	.align		4
.L_6:
        /*0028*/ 	.word	index@(_Z9vecAddAdjPKfS0_Pfi)
        /*002c*/ 	.word	0x00000000


	//----- nvinfo : EIATTR_REGCOUNT
	.align		4
.L_7:
        /*0030*/ 	.byte	0x04, 0x2f
        /*0032*/ 	.short	(.L_9 - .L_8)
	.align		4
.L_8:
        /*0034*/ 	.word	index@(_Z9vecAddSecPKfS0_Pfi)
        /*0038*/ 	.word	0x0000000e


	//----- nvinfo : EIATTR_FRAME_SIZE
	.align		4
.L_9:
        /*003c*/ 	.byte	0x04, 0x11
        /*003e*/ 	.short	(.L_11 - .L_10)
	.align		4
.L_10:
        /*0040*/ 	.word	index@(_Z9vecAddSecPKfS0_Pfi)
        /*0044*/ 	.word	0x00000000


	//----- nvinfo : EIATTR_MIN_STACK_SIZE
	.align		4
.L_11:
        /*0048*/ 	.byte	0x04, 0x12
        /*004a*/ 	.short	(.L_13 - .L_12)
	.align		4
.L_12:
        /*004c*/ 	.word	index@(_Z9vecAddSecPKfS0_Pfi)
        /*0050*/ 	.word	0x00000000


	//----- nvinfo : EIATTR_MIN_STACK_SIZE
	.align		4
.L_13:
        /*0054*/ 	.byte	0x04, 0x12
        /*0056*/ 	.short	(.L_15 - .L_14)
	.align		4
.L_14:
        /*0058*/ 	.word	index@(_Z9vecAddAdjPKfS0_Pfi)
        /*005c*/ 	.word	0x00000000


	//----- nvinfo : EIATTR_MIN_STACK_SIZE
	.align		4
.L_15:
        /*0060*/ 	.byte	0x04, 0x12
        /*0062*/ 	.short	(.L_17 - .L_16)
	.align		4
.L_16:
        /*0064*/ 	.word	index@(_Z6vecAddPKfS0_Pfi)
        /*0068*/ 	.word	0x00000000
.L_17:


//--------------------- .nv.compat                --------------------------
	.section	.nv.compat,"",@"SHT_CUDA_COMPAT_INFO"
	.align	4
        /*0000*/ 	.byte	0x02, 0x09, 0x00, 0x00, 0x02, 0x02, 0x01, 0x00, 0x02, 0x05, 0x05, 0x00, 0x03, 0x07, 0x01, 0x01
        /*0010*/ 	.byte	0x02, 0x03, 0x00, 0x00, 0x02, 0x06, 0x01, 0x00, 0x04, 0x0b, 0x08, 0x00, 0x09, 0x00, 0x00, 0x00
        /*0020*/ 	.byte	0x00, 0x00, 0x00, 0x00


//--------------------- .nv.info._Z9vecAddSecPKfS0_Pfi --------------------------
	.section	.nv.info._Z9vecAddSecPKfS0_Pfi,"",@"SHT_CUDA_INFO"
	.sectionflags	@""
	.align	4


	//----- nvinfo : EIATTR_CUDA_API_VERSION
	.align		4
        /*0000*/ 	.byte	0x04, 0x37
        /*0002*/ 	.short	(.L_19 - .L_18)
.L_18:
        /*0004*/ 	.word	0x00000082


	//----- nvinfo : EIATTR_KPARAM_INFO
	.align		4
.L_19:
        /*0008*/ 	.byte	0x04, 0x17
        /*000a*/ 	.short	(.L_21 - .L_20)
.L_20:
        /*000c*/ 	.word	0x00000000
        /*0010*/ 	.short	0x0003
        /*0012*/ 	.short	0x0018
        /*0014*/ 	.byte	0x00, 0xf0, 0x11, 0x00


	//----- nvinfo : EIATTR_KPARAM_INFO
	.align		4
.L_21:
        /*0018*/ 	.byte	0x04, 0x17
        /*001a*/ 	.short	(.L_23 - .L_22)
.L_22:
        /*001c*/ 	.word	0x00000000
        /*0020*/ 	.short	0x0002
        /*0022*/ 	.short	0x0010
        /*0024*/ 	.byte	0x00, 0xf5, 0x21, 0x00


	//----- nvinfo : EIATTR_KPARAM_INFO
	.align		4
.L_23:
        /*0028*/ 	.byte	0x04, 0x17
        /*002a*/ 	.short	(.L_25 - .L_24)
.L_24:
        /*002c*/ 	.word	0x00000000
        /*0030*/ 	.short	0x0001
        /*0032*/ 	.short	0x0008
        /*0034*/ 	.byte	0x00, 0xf5, 0x21, 0x00


	//----- nvinfo : EIATTR_KPARAM_INFO
	.align		4
.L_25:
        /*0038*/ 	.byte	0x04, 0x17
        /*003a*/ 	.short	(.L_27 - .L_26)
.L_26:
        /*003c*/ 	.word	0x00000000
        /*0040*/ 	.short	0x0000
        /*0042*/ 	.short	0x0000
        /*0044*/ 	.byte	0x00, 0xf5, 0x21, 0x00


	//----- nvinfo : EIATTR_SPARSE_MMA_MASK
	.align		4
.L_27:
        /*0048*/ 	.byte	0x03, 0x50
        /*004a*/ 	.short	0x0000


	//----- nvinfo : EIATTR_MAXREG_COUNT
	.align		4
        /*004c*/ 	.byte	0x03, 0x1b
        /*004e*/ 	.short	0x00ff


	//----- nvinfo : EIATTR_MERCURY_ISA_VERSION
	.align		4
        /*0050*/ 	.byte	0x03, 0x5f
        /*0052*/ 	.short	0x0101


	//----- nvinfo : EIATTR_VRC_CTA_INIT_COUNT
	.align		4
        /*0054*/ 	.byte	0x02, 0x4a
	.zero		1
	.zero		1


	//----- nvinfo : EIATTR_EXIT_INSTR_OFFSETS
	.align		4
        /*0058*/ 	.byte	0x04, 0x1c
        /*005a*/ 	.short	(.L_29 - .L_28)


	//   ....[0]....
.L_28:
        /*005c*/ 	.word	0x00000180


	//   ....[1]....
        /*0060*/ 	.word	0x00000230


	//----- nvinfo : EIATTR_CRS_STACK_SIZE
	.align		4
.L_29:
        /*0064*/ 	.byte	0x04, 0x1e
        /*0066*/ 	.short	(.L_31 - .L_30)
.L_30:
        /*0068*/ 	.word	0x00000000


	//----- nvinfo : EIATTR_CBANK_PARAM_SIZE
	.align		4
.L_31:
        /*006c*/ 	.byte	0x03, 0x19
        /*006e*/ 	.short	0x001c


	//----- nvinfo : EIATTR_PARAM_CBANK
	.align		4
        /*0070*/ 	.byte	0x04, 0x0a
        /*0072*/ 	.short	(.L_33 - .L_32)
	.align		4
.L_32:
        /*0074*/ 	.word	index@(.nv.constant0._Z9vecAddSecPKfS0_Pfi)
        /*0078*/ 	.short	0x0380
        /*007a*/ 	.short	0x001c


	//----- nvinfo : EIATTR_SW_WAR
	.align		4
.L_33:
        /*007c*/ 	.byte	0x04, 0x36
        /*007e*/ 	.short	(.L_35 - .L_34)
.L_34:
        /*0080*/ 	.word	0x00000008
.L_35:


//--------------------- .nv.info._Z9vecAddAdjPKfS0_Pfi --------------------------
	.section	.nv.info._Z9vecAddAdjPKfS0_Pfi,"",@"SHT_CUDA_INFO"
	.sectionflags	@""
	.align	4


	//----- nvinfo : EIATTR_CUDA_API_VERSION
	.align		4
        /*0000*/ 	.byte	0x04, 0x37
        /*0002*/ 	.short	(.L_37 - .L_36)
.L_36:
        /*0004*/ 	.word	0x00000082


	//----- nvinfo : EIATTR_KPARAM_INFO
	.align		4
.L_37:
        /*0008*/ 	.byte	0x04, 0x17
        /*000a*/ 	.short	(.L_39 - .L_38)
.L_38:
        /*000c*/ 	.word	0x00000000
        /*0010*/ 	.short	0x0003
        /*0012*/ 	.short	0x0018
        /*0014*/ 	.byte	0x00, 0xf0, 0x11, 0x00


	//----- nvinfo : EIATTR_KPARAM_INFO
	.align		4
.L_39:
        /*0018*/ 	.byte	0x04, 0x17
        /*001a*/ 	.short	(.L_41 - .L_40)
.L_40:
        /*001c*/ 	.word	0x00000000
        /*0020*/ 	.short	0x0002
        /*0022*/ 	.short	0x0010
        /*0024*/ 	.byte	0x00, 0xf5, 0x21, 0x00


	//----- nvinfo : EIATTR_KPARAM_INFO
	.align		4
.L_41:
        /*0028*/ 	.byte	0x04, 0x17
        /*002a*/ 	.short	(.L_43 - .L_42)
.L_42:
        /*002c*/ 	.word	0x00000000
        /*0030*/ 	.short	0x0001
        /*0032*/ 	.short	0x0008
        /*0034*/ 	.byte	0x00, 0xf5, 0x21, 0x00


	//----- nvinfo : EIATTR_KPARAM_INFO
	.align		4
.L_43:
        /*0038*/ 	.byte	0x04, 0x17
        /*003a*/ 	.short	(.L_45 - .L_44)
.L_44:
        /*003c*/ 	.word	0x00000000
        /*0040*/ 	.short	0x0000
        /*0042*/ 	.short	0x0000
        /*0044*/ 	.byte	0x00, 0xf5, 0x21, 0x00


	//----- nvinfo : EIATTR_SPARSE_MMA_MASK
	.align		4
.L_45:
        /*0048*/ 	.byte	0x03, 0x50
        /*004a*/ 	.short	0x0000


	//----- nvinfo : EIATTR_MAXREG_COUNT
	.align		4
        /*004c*/ 	.byte	0x03, 0x1b
        /*004e*/ 	.short	0x00ff


	//----- nvinfo : EIATTR_MERCURY_ISA_VERSION
	.align		4
        /*0050*/ 	.byte	0x03, 0x5f
        /*0052*/ 	.short	0x0101


	//----- nvinfo : EIATTR_VRC_CTA_INIT_COUNT
	.align		4
        /*0054*/ 	.byte	0x02, 0x4a
	.zero		1
	.zero		1


	//----- nvinfo : EIATTR_EXIT_INSTR_OFFSETS
	.align		4
        /*0058*/ 	.byte	0x04, 0x1c
        /*005a*/ 	.short	(.L_47 - .L_46)


	//   ....[0]....
.L_46:
        /*005c*/ 	.word	0x00000180


	//   ....[1]....
        /*0060*/ 	.word	0x00000230


	//----- nvinfo : EIATTR_CRS_STACK_SIZE
	.align		4
.L_47:
        /*0064*/ 	.byte	0x04, 0x1e
        /*0066*/ 	.short	(.L_49 - .L_48)
.L_48:
        /*0068*/ 	.word	0x00000000


	//----- nvinfo : EIATTR_CBANK_PARAM_SIZE
	.align		4
.L_49:
        /*006c*/ 	.byte	0x03, 0x19
        /*006e*/ 	.short	0x001c


	//----- nvinfo : EIATTR_PARAM_CBANK
	.align		4
        /*0070*/ 	.byte	0x04, 0x0a
        /*0072*/ 	.short	(.L_51 - .L_50)
	.align		4
.L_50:
        /*0074*/ 	.word	index@(.nv.constant0._Z9vecAddAdjPKfS0_Pfi)
        /*0078*/ 	.short	0x0380
        /*007a*/ 	.short	0x001c


	//----- nvinfo : EIATTR_SW_WAR
	.align		4
.L_51:
        /*007c*/ 	.byte	0x04, 0x36
        /*007e*/ 	.short	(.L_53 - .L_52)
.L_52:
        /*0080*/ 	.word	0x00000008
.L_53:


//--------------------- .nv.info._Z6vecAddPKfS0_Pfi --------------------------
	.section	.nv.info._Z6vecAddPKfS0_Pfi,"",@"SHT_CUDA_INFO"
	.sectionflags	@""
	.align	4


	//----- nvinfo : EIATTR_CUDA_API_VERSION
	.align		4
        /*0000*/ 	.byte	0x04, 0x37
        /*0002*/ 	.short	(.L_55 - .L_54)
.L_54:
        /*0004*/ 	.word	0x00000082


	//----- nvinfo : EIATTR_KPARAM_INFO
	.align		4
.L_55:
        /*0008*/ 	.byte	0x04, 0x17
        /*000a*/ 	.short	(.L_57 - .L_56)
.L_56:
        /*000c*/ 	.word	0x00000000
        /*0010*/ 	.short	0x0003
        /*0012*/ 	.short	0x0018
        /*0014*/ 	.byte	0x00, 0xf0, 0x11, 0x00


	//----- nvinfo : EIATTR_KPARAM_INFO
	.align		4
.L_57:
        /*0018*/ 	.byte	0x04, 0x17
        /*001a*/ 	.short	(.L_59 - .L_58)
.L_58:
        /*001c*/ 	.word	0x00000000
        /*0020*/ 	.short	0x0002
        /*0022*/ 	.short	0x0010
        /*0024*/ 	.byte	0x00, 0xf5, 0x21, 0x00


	//----- nvinfo : EIATTR_KPARAM_INFO
	.align		4
.L_59:
        /*0028*/ 	.byte	0x04, 0x17
        /*002a*/ 	.short	(.L_61 - .L_60)
.L_60:
        /*002c*/ 	.word	0x00000000
        /*0030*/ 	.short	0x0001
        /*0032*/ 	.short	0x0008
        /*0034*/ 	.byte	0x00, 0xf5, 0x21, 0x00


	//----- nvinfo : EIATTR_KPARAM_INFO
	.align		4
.L_61:
        /*0038*/ 	.byte	0x04, 0x17
        /*003a*/ 	.short	(.L_63 - .L_62)
.L_62:
        /*003c*/ 	.word	0x00000000
        /*0040*/ 	.short	0x0000
        /*0042*/ 	.short	0x0000
        /*0044*/ 	.byte	0x00, 0xf5, 0x21, 0x00


	//----- nvinfo : EIATTR_SPARSE_MMA_MASK
	.align		4
.L_63:
        /*0048*/ 	.byte	0x03, 0x50
        /*004a*/ 	.short	0x0000


	//----- nvinfo : EIATTR_MAXREG_COUNT
	.align		4
        /*004c*/ 	.byte	0x03, 0x1b
        /*004e*/ 	.short	0x00ff


	//----- nvinfo : EIATTR_MERCURY_ISA_VERSION
	.align		4
        /*0050*/ 	.byte	0x03, 0x5f
        /*0052*/ 	.short	0x0101


	//----- nvinfo : EIATTR_VRC_CTA_INIT_COUNT
	.align		4
        /*0054*/ 	.byte	0x02, 0x4a
	.zero		1
	.zero		1


	//----- nvinfo : EIATTR_EXIT_INSTR_OFFSETS
	.align		4
        /*0058*/ 	.byte	0x04, 0x1c
        /*005a*/ 	.short	(.L_65 - .L_64)


	//   ....[0]....
.L_64:
        /*005c*/ 	.word	0x00000070


	//   ....[1]....
        /*0060*/ 	.word	0x00000130


	//----- nvinfo : EIATTR_CBANK_PARAM_SIZE
	.align		4
.L_65:
        /*0064*/ 	.byte	0x03, 0x19
        /*0066*/ 	.short	0x001c


	//----- nvinfo : EIATTR_PARAM_CBANK
	.align		4
        /*0068*/ 	.byte	0x04, 0x0a
        /*006a*/ 	.short	(.L_67 - .L_66)
	.align		4
.L_66:
        /*006c*/ 	.word	index@(.nv.constant0._Z6vecAddPKfS0_Pfi)
        /*0070*/ 	.short	0x0380
        /*0072*/ 	.short	0x001c


	//----- nvinfo : EIATTR_SW_WAR
	.align		4
.L_67:
        /*0074*/ 	.byte	0x04, 0x36
        /*0076*/ 	.short	(.L_69 - .L_68)
.L_68:
        /*0078*/ 	.word	0x00000008
.L_69:


//--------------------- .nv.callgraph             --------------------------
	.section	.nv.callgraph,"",@"SHT_CUDA_CALLGRAPH"
	.align	4
	.sectionentsize	8
	.align		4
        /*0000*/ 	.word	0x00000000
	.align		4
        /*0004*/ 	.word	0xffffffff
	.align		4
        /*0008*/ 	.word	0x00000000
	.align		4
        /*000c*/ 	.word	0xfffffffe
	.align		4
        /*0010*/ 	.word	0x00000000
	.align		4
        /*0014*/ 	.word	0xfffffffd
	.align		4
        /*0018*/ 	.word	0x00000000
	.align		4
        /*001c*/ 	.word	0xfffffffc


//--------------------- .text._Z9vecAddSecPKfS0_Pfi --------------------------
	.section	.text._Z9vecAddSecPKfS0_Pfi,"ax",@progbits
	.align	128
        .global         _Z9vecAddSecPKfS0_Pfi
        .type           _Z9vecAddSecPKfS0_Pfi,@function
        .size           _Z9vecAddSecPKfS0_Pfi,(.L_x_7 - _Z9vecAddSecPKfS0_Pfi)
        .other          _Z9vecAddSecPKfS0_Pfi,@"STO_CUDA_ENTRY STV_DEFAULT"
_Z9vecAddSecPKfS0_Pfi:
.text._Z9vecAddSecPKfS0_Pfi:
[----:B------:R-:W-:Y:S01]  /*0000*/  LDC R1, c[0x0][0x37c] ;  /* 0x0000df00ff017b82 */ /* 0x000fe20000000800 */
[----:B------:R-:W0:Y:S01]  /*0010*/  S2R R0, SR_CTAID.X ;  /* 0x0000000000007919 */ /* 0x000e220000002500 */
[----:B------:R-:W0:Y:S01]  /*0020*/  LDCU UR6, c[0x0][0x360] ;  /* 0x00006c00ff0677ac */ /* 0x000e220008000800 */
[----:B------:R-:W-:Y:S01]  /*0030*/  BSSY.RECONVERGENT B0, `(.L_x_0) ;  /* 0x0000014000007945 */ /* 0x000fe20003800200 */
[----:B------:R-:W1:Y:S01]  /*0040*/  S2R R9, SR_TID.X ;  /* 0x0000000000097919 */ /* 0x000e620000002100 */
[----:B------:R-:W2:Y:S01]  /*0050*/  LDCU UR7, c[0x0][0x398] ;  /* 0x00007300ff0777ac */ /* 0x000ea20008000800 */
[----:B------:R-:W3:Y:S01]  /*0060*/  LDCU.64 UR4, c[0x0][0x358] ;  /* 0x00006b00ff0477ac */ /* 0x000ee20008000a00 */
[----:B0-----:R-:W-:-:S05]  /*0070*/  IMAD R0, R0, UR6, RZ ;  /* 0x0000000600007c24 */ /* 0x001fca000f8e02ff */
[----:B-1----:R-:W-:-:S04]  /*0080*/  LEA R9, R0, R9, 0x1 ;  /* 0x0000000900097211 */ /* 0x002fc800078e08ff */
[C---:B--2---:R-:W-:Y:S02]  /*0090*/  ISETP.GE.U32.AND P0, PT, R9.reuse, UR7, PT ;  /* 0x0000000709007c0c */ /* 0x044fe4000bf06070 */
[----:B------:R-:W-:-:S04]  /*00a0*/  IADD3 R11, PT, PT, R9, UR6, RZ ;  /* 0x00000006090b7c10 */ /* 0x000fc8000fffe0ff */
[----:B------:R-:W-:-:S07]  /*00b0*/  ISETP.GE.U32.AND P1, PT, R11, UR7, PT ;  /* 0x000000070b007c0c */ /* 0x000fce000bf26070 */
[----:B---3--:R-:W-:Y:S06]  /*00c0*/  @P0 BRA `(.L_x_1) ;  /* 0x0000000000280947 */ /* 0x008fec0003800000 */
[----:B------:R-:W0:Y:S08]  /*00d0*/  LDC.64 R2, c[0x0][0x380] ;  /* 0x0000e000ff027b82 */ /* 0x000e300000000a00 */
[----:B------:R-:W1:Y:S08]  /*00e0*/  LDC.64 R4, c[0x0][0x388] ;  /* 0x0000e200ff047b82 */ /* 0x000e700000000a00 */
[----:B------:R-:W2:Y:S01]  /*00f0*/  LDC.64 R6, c[0x0][0x390] ;  /* 0x0000e400ff067b82 */ /* 0x000ea20000000a00 */
[----:B0-----:R-:W-:-:S06]  /*0100*/  IMAD.WIDE.U32 R2, R9, 0x4, R2 ;  /* 0x0000000409027825 */ /* 0x001fcc00078e0002 */
[----:B------:R-:W3:Y:S01]  /*0110*/  LDG.E R2, desc[UR4][R2.64] ;  /* 0x0000000402027981 */ /* 0x000ee2000c1e1900 */
[----:B-1----:R-:W-:-:S06]  /*0120*/  IMAD.WIDE.U32 R4, R9, 0x4, R4 ;  /* 0x0000000409047825 */ /* 0x002fcc00078e0004 */
[----:B------:R-:W3:Y:S01]  /*0130*/  LDG.E R5, desc[UR4][R4.64] ;  /* 0x0000000404057981 */ /* 0x000ee2000c1e1900 */
[----:B--2---:R-:W-:-:S04]  /*0140*/  IMAD.WIDE.U32 R6, R9, 0x4, R6 ;  /* 0x0000000409067825 */ /* 0x004fc800078e0006 */
[----:B---3--:R-:W-:-:S05]  /*0150*/  FADD R9, R2, R5 ;  /* 0x0000000502097221 */ /* 0x008fca0000000000 */
[----:B------:R0:W-:Y:S02]  /*0160*/  STG.E desc[UR4][R6.64], R9 ;  /* 0x0000000906007986 */ /* 0x0001e4000c101904 */
.L_x_1:
[----:B------:R-:W-:Y:S05]  /*0170*/  BSYNC.RECONVERGENT B0 ;  /* 0x0000000000007941 */ /* 0x000fea0003800200 */
.L_x_0:
[----:B------:R-:W-:Y:S05]  /*0180*/  @P1 EXIT ;  /* 0x000000000000194d */ /* 0x000fea0003800000 */
[----:B------:R-:W1:Y:S08]  /*0190*/  LDC.64 R2, c[0x0][0x380] ;  /* 0x0000e000ff027b82 */ /* 0x000e700000000a00 */
[----:B------:R-:W2:Y:S08]  /*01a0*/  LDC.64 R4, c[0x0][0x388] ;  /* 0x0000e200ff047b82 */ /* 0x000eb00000000a00 */
[----:B0-----:R-:W0:Y:S01]  /*01b0*/  LDC.64 R6, c[0x0][0x390] ;  /* 0x0000e400ff067b82 */ /* 0x001e220000000a00 */
[----:B-1----:R-:W-:-:S06]  /*01c0*/  IMAD.WIDE.U32 R2, R11, 0x4, R2 ;  /* 0x000000040b027825 */ /* 0x002fcc00078e0002 */
[----:B------:R-:W3:Y:S01]  /*01d0*/  LDG.E R2, desc[UR4][R2.64] ;  /* 0x0000000402027981 */ /* 0x000ee2000c1e1900 */
[----:B--2---:R-:W-:-:S06]  /*01e0*/  IMAD.WIDE.U32 R4, R11, 0x4, R4 ;  /* 0x000000040b047825 */ /* 0x004fcc00078e0004 */
[----:B------:R-:W3:Y:S01]  /*01f0*/  LDG.E R5, desc[UR4][R4.64] ;  /* 0x0000000404057981 */ /* 0x000ee2000c1e1900 */
[----:B0-----:R-:W-:-:S04]  /*0200*/  IMAD.WIDE.U32 R6, R11, 0x4, R6 ;  /* 0x000000040b067825 */ /* 0x001fc800078e0006 */
[----:B---3--:R-:W-:-:S05]  /*0210*/  FADD R9, R2, R5 ;  /* 0x0000000502097221 */ /* 0x008fca0000000000 */
[----:B------:R-:W-:Y:S01]  /*0220*/  STG.E desc[UR4][R6.64], R9 ;  /* 0x0000000906007986 */ /* 0x000fe2000c101904 */
[----:B------:R-:W-:Y:S05]  /*0230*/  EXIT ;  /* 0x000000000000794d */ /* 0x000fea0003800000 */
.L_x_2:
[----:B------:R-:W-:-:S00]  /*0240*/  BRA `(.L_x_2) ;  /* 0xfffffffc00fc7947 */ /* 0x000fc0000383ffff */
[----:B------:R-:W-:-:S00]  /*0250*/  NOP ;  /* 0x0000000000007918 */ /* 0x000fc00000000000 */
        /* <DEDUP_REMOVED lines=10> */
.L_x_7:


//--------------------- .text._Z9vecAddAdjPKfS0_Pfi --------------------------
	.section	.text._Z9vecAddAdjPKfS0_Pfi,"ax",@progbits
	.align	128
        .global         _Z9vecAddAdjPKfS0_Pfi
        .type           _Z9vecAddAdjPKfS0_Pfi,@function
        .size           _Z9vecAddAdjPKfS0_Pfi,(.L_x_8 - _Z9vecAddAdjPKfS0_Pfi)
        .other          _Z9vecAddAdjPKfS0_Pfi,@"STO_CUDA_ENTRY STV_DEFAULT"
_Z9vecAddAdjPKfS0_Pfi:
.text._Z9vecAddAdjPKfS0_Pfi:
[----:B------:R-:W-:Y:S01]  /*0000*/  LDC R1, c[0x0][0x37c] ;  /* 0x0000df00ff017b82 */ /* 0x000fe20000000800 */
[----:B------:R-:W0:Y:S01]  /*0010*/  S2R R0, SR_CTAID.X ;  /* 0x0000000000007919 */ /* 0x000e220000002500 */
[----:B------:R-:W0:Y:S01]  /*0020*/  LDCU UR4, c[0x0][0x360] ;  /* 0x00006c00ff0477ac */ /* 0x000e220008000800 */
[----:B------:R-:W-:Y:S01]  /*0030*/  BSSY.RECONVERGENT B0, `(.L_x_3) ;  /* 0x0000014000007945 */ /* 0x000fe20003800200 */
[----:B------:R-:W0:Y:S01]  /*0040*/  S2R R3, SR_TID.X ;  /* 0x0000000000037919 */ /* 0x000e220000002100 */
[----:B------:R-:W1:Y:S01]  /*0050*/  LDCU UR6, c[0x0][0x398] ;  /* 0x00007300ff0677ac */ /* 0x000e620008000800 */
[----:B0-----:R-:W-:Y:S01]  /*0060*/  IMAD R0, R0, UR4, R3 ;  /* 0x0000000400007c24 */ /* 0x001fe2000f8e0203 */
[----:B------:R-:W0:Y:S04]  /*0070*/  LDCU.64 UR4, c[0x0][0x358] ;  /* 0x00006b00ff0477ac */ /* 0x000e280008000a00 */
[----:B------:R-:W-:-:S04]  /*0080*/  SHF.L.U32 R9, R0, 0x1, RZ ;  /* 0x0000000100097819 */ /* 0x000fc800000006ff */
[C---:B-1----:R-:W-:Y:S02]  /*0090*/  ISETP.GE.AND P0, PT, R9.reuse, UR6, PT ;  /* 0x0000000609007c0c */ /* 0x042fe4000bf06270 */
[----:B------:R-:W-:-:S04]  /*00a0*/  IADD3 R0, PT, PT, R9, 0x1, RZ ;  /* 0x0000000109007810 */ /* 0x000fc80007ffe0ff */
[----:B------:R-:W-:-:S07]  /*00b0*/  ISETP.GE.AND P1, PT, R0, UR6, PT ;  /* 0x0000000600007c0c */ /* 0x000fce000bf26270 */
[----:B0-----:R-:W-:Y:S06]  /*00c0*/  @P0 BRA `(.L_x_4) ;  /* 0x0000000000280947 */ /* 0x001fec0003800000 */
[----:B------:R-:W0:Y:S08]  /*00d0*/  LDC.64 R2, c[0x0][0x380] ;  /* 0x0000e000ff027b82 */ /* 0x000e300000000a00 */
[----:B------:R-:W1:Y:S08]  /*00e0*/  LDC.64 R4, c[0x0][0x388] ;  /* 0x0000e200ff047b82 */ /* 0x000e700000000a00 */
[----:B------:R-:W2:Y:S01]  /*00f0*/  LDC.64 R6, c[0x0][0x390] ;  /* 0x0000e400ff067b82 */ /* 0x000ea20000000a00 */
[----:B0-----:R-:W-:-:S06]  /*0100*/  IMAD.WIDE R2, R9, 0x4, R2 ;  /* 0x0000000409027825 */ /* 0x001fcc00078e0202 */
[----:B------:R-:W3:Y:S01]  /*0110*/  LDG.E R2, desc[UR4][R2.64] ;  /* 0x0000000402027981 */ /* 0x000ee2000c1e1900 */
[----:B-1----:R-:W-:-:S06]  /*0120*/  IMAD.WIDE R4, R9, 0x4, R4 ;  /* 0x0000000409047825 */ /* 0x002fcc00078e0204 */
[----:B------:R-:W3:Y:S01]  /*0130*/  LDG.E R5, desc[UR4][R4.64] ;  /* 0x0000000404057981 */ /* 0x000ee2000c1e1900 */
[----:B--2---:R-:W-:-:S04]  /*0140*/  IMAD.WIDE R6, R9, 0x4, R6 ;  /* 0x0000000409067825 */ /* 0x004fc800078e0206 */
[----:B---3--:R-:W-:-:S05]  /*0150*/  FADD R11, R2, R5 ;  /* 0x00000005020b7221 */ /* 0x008fca0000000000 */
[----:B------:R0:W-:Y:S02]  /*0160*/  STG.E desc[UR4][R6.64], R11 ;  /* 0x0000000b06007986 */ /* 0x0001e4000c101904 */
.L_x_4:
[----:B------:R-:W-:Y:S05]  /*0170*/  BSYNC.RECONVERGENT B0 ;  /* 0x0000000000007941 */ /* 0x000fea0003800200 */
.L_x_3:
[----:B------:R-:W-:Y:S05]  /*0180*/  @P1 EXIT ;  /* 0x000000000000194d */ /* 0x000fea0003800000 */
[----:B------:R-:W1:Y:S08]  /*0190*/  LDC.64 R2, c[0x0][0x380] ;  /* 0x0000e000ff027b82 */ /* 0x000e700000000a00 */
[----:B------:R-:W2:Y:S08]  /*01a0*/  LDC.64 R4, c[0x0][0x388] ;  /* 0x0000e200ff047b82 */ /* 0x000eb00000000a00 */
[----:B0-----:R-:W0:Y:S01]  /*01b0*/  LDC.64 R6, c[0x0][0x390] ;  /* 0x0000e400ff067b82 */ /* 0x001e220000000a00 */
[----:B-1----:R-:W-:-:S06]  /*01c0*/  IMAD.WIDE R2, R9, 0x4, R2 ;  /* 0x0000000409027825 */ /* 0x002fcc00078e0202 */
[----:B------:R-:W3:Y:S01]  /*01d0*/  LDG.E R2, desc[UR4][R2.64+0x4] ;  /* 0x0000040402027981 */ /* 0x000ee2000c1e1900 */
[----:B--2---:R-:W-:-:S06]  /*01e0*/  IMAD.WIDE R4, R9, 0x4, R4 ;  /* 0x0000000409047825 */ /* 0x004fcc00078e0204 */
[----:B------:R-:W3:Y:S01]  /*01f0*/  LDG.E R5, desc[UR4][R4.64+0x4] ;  /* 0x0000040404057981 */ /* 0x000ee2000c1e1900 */
[----:B0-----:R-:W-:-:S04]  /*0200*/  IMAD.WIDE R6, R9, 0x4, R6 ;  /* 0x0000000409067825 */ /* 0x001fc800078e0206 */
[----:B---3--:R-:W-:-:S05]  /*0210*/  FADD R9, R2, R5 ;  /* 0x0000000502097221 */ /* 0x008fca0000000000 */
[----:B------:R-:W-:Y:S01]  /*0220*/  STG.E desc[UR4][R6.64+0x4], R9 ;  /* 0x0000040906007986 */ /* 0x000fe2000c101904 */
[----:B------:R-:W-:Y:S05]  /*0230*/  EXIT ;  /* 0x000000000000794d */ /* 0x000fea0003800000 */
.L_x_5:
        /* <DEDUP_REMOVED lines=12> */
.L_x_8:


//--------------------- .text._Z6vecAddPKfS0_Pfi  --------------------------
	.section	.text._Z6vecAddPKfS0_Pfi,"ax",@progbits
	.align	128
        .global         _Z6vecAddPKfS0_Pfi
        .type           _Z6vecAddPKfS0_Pfi,@function
        .size           _Z6vecAddPKfS0_Pfi,(.L_x_9 - _Z6vecAddPKfS0_Pfi)
        .other          _Z6vecAddPKfS0_Pfi,@"STO_CUDA_ENTRY STV_DEFAULT"
_Z6vecAddPKfS0_Pfi:
.text._Z6vecAddPKfS0_Pfi:
[----:B------:R-:W-:Y:S01]  /*0000*/  LDC R1, c[0x0][0x37c] ;  /* 0x0000df00ff017b82 */ /* 0x000fe20000000800 */
[----:B------:R-:W0:Y:S01]  /*0010*/  S2R R9, SR_CTAID.X ;  /* 0x0000000000097919 */ /* 0x000e220000002500 */
[----:B------:R-:W0:Y:S01]  /*0020*/  LDCU UR4, c[0x0][0x360] ;  /* 0x00006c00ff0477ac */ /* 0x000e220008000800 */
[----:B------:R-:W0:Y:S01]  /*0030*/  S2R R0, SR_TID.X ;  /* 0x0000000000007919 */ /* 0x000e220000002100 */
[----:B------:R-:W1:Y:S01]  /*0040*/  LDCU UR5, c[0x0][0x398] ;  /* 0x00007300ff0577ac */ /* 0x000e620008000800 */
[----:B0-----:R-:W-:-:S05]  /*0050*/  IMAD R9, R9, UR4, R0 ;  /* 0x0000000409097c24 */ /* 0x001fca000f8e0200 */
[----:B-1----:R-:W-:-:S13]  /*0060*/  ISETP.GE.AND P0, PT, R9, UR5, PT ;  /* 0x0000000509007c0c */ /* 0x002fda000bf06270 */
[----:B------:R-:W-:Y:S05]  /*0070*/  @P0 EXIT ;  /* 0x000000000000094d */ /* 0x000fea0003800000 */
[----:B------:R-:W0:Y:S01]  /*0080*/  LDC.64 R2, c[0x0][0x380] ;  /* 0x0000e000ff027b82 */ /* 0x000e220000000a00 */
[----:B------:R-:W1:Y:S07]  /*0090*/  LDCU.64 UR4, c[0x0][0x358] ;  /* 0x00006b00ff0477ac */ /* 0x000e6e0008000a00 */
[----:B------:R-:W2:Y:S08]  /*00a0*/  LDC.64 R4, c[0x0][0x388] ;  /* 0x0000e200ff047b82 */ /* 0x000eb00000000a00 */
[----:B------:R-:W3:Y:S01]  /*00b0*/  LDC.64 R6, c[0x0][0x390] ;  /* 0x0000e400ff067b82 */ /* 0x000ee20000000a00 */
[----:B0-----:R-:W-:-:S06]  /*00c0*/  IMAD.WIDE R2, R9, 0x4, R2 ;  /* 0x0000000409027825 */ /* 0x001fcc00078e0202 */
[----:B-1----:R-:W4:Y:S01]  /*00d0*/  LDG.E R2, desc[UR4][R2.64] ;  /* 0x0000000402027981 */ /* 0x002f22000c1e1900 */
[----:B--2---:R-:W-:-:S06]  /*00e0*/  IMAD.WIDE R4, R9, 0x4, R4 ;  /* 0x0000000409047825 */ /* 0x004fcc00078e0204 */
[----:B------:R-:W4:Y:S01]  /*00f0*/  LDG.E R5, desc[UR4][R4.64] ;  /* 0x0000000404057981 */ /* 0x000f22000c1e1900 */
[----:B---3--:R-:W-:-:S04]  /*0100*/  IMAD.WIDE R6, R9, 0x4, R6 ;  /* 0x0000000409067825 */ /* 0x008fc800078e0206 */
[----:B----4-:R-:W-:-:S05]  /*0110*/  FADD R9, R2, R5 ;  /* 0x0000000502097221 */ /* 0x010fca0000000000 */
[----:B------:R-:W-:Y:S01]  /*0120*/  STG.E desc[UR4][R6.64], R9 ;  /* 0x0000000906007986 */ /* 0x000fe2000c101904 */
[----:B------:R-:W-:Y:S05]  /*0130*/  EXIT ;  /* 0x000000000000794d */ /* 0x000fea0003800000 */
.L_x_6:
        /* <DEDUP_REMOVED lines=12> */
.L_x_9:


//--------------------- .nv.shared.reserved.0     --------------------------
	.section	.nv.shared.reserved.0,"aw",@nobits
	.weak		__nv_reservedSMEM_offset_0_alias
	.size		__nv_reservedSMEM_offset_0_alias, 0, 64
	.other		__nv_reservedSMEM_offset_0_alias,@"STO_CUDA_RESERVED_SHARED STV_DEFAULT"
__nv_reservedSMEM_offset_0_alias:
	.zero		0
	.zero		64


//--------------------- .nv.constant0._Z9vecAddSecPKfS0_Pfi --------------------------
	.section	.nv.constant0._Z9vecAddSecPKfS0_Pfi,"a",@progbits
	.sectionflags	@""
	.align	4
.nv.constant0._Z9vecAddSecPKfS0_Pfi:
	.zero		924


//--------------------- .nv.constant0._Z9vecAddAdjPKfS0_Pfi --------------------------
	.section	.nv.constant0._Z9vecAddAdjPKfS0_Pfi,"a",@progbits
	.sectionflags	@""
	.align	4
.nv.constant0._Z9vecAddAdjPKfS0_Pfi:
	.zero		924


//--------------------- .nv.constant0._Z6vecAddPKfS0_Pfi --------------------------
	.section	.nv.constant0._Z6vecAddPKfS0_Pfi,"a",@progbits
	.sectionflags	@""
	.align	4
.nv.constant0._Z6vecAddPKfS0_Pfi:
	.zero		924


//--------------------- SYMBOLS --------------------------

	.type		.nv.reservedSmem.offset0,@object
	.size		.nv.reservedSmem.offset0,0x4
